//
// Generated by NVIDIA NVVM Compiler
//
// Compiler Build ID: CL-36424714
// Cuda compilation tools, release 13.0, V13.0.88
// Based on NVVM 20.0.0
//

.version 9.0
.target sm_100
.address_size 64

	// .globl	_Z5helloPcS_Piii

.visible .entry _Z5helloPcS_Piii(
	.param .u64 .ptr .align 1 _Z5helloPcS_Piii_param_0,
	.param .u64 .ptr .align 1 _Z5helloPcS_Piii_param_1,
	.param .u64 .ptr .align 1 _Z5helloPcS_Piii_param_2,
	.param .u32 _Z5helloPcS_Piii_param_3,
	.param .u32 _Z5helloPcS_Piii_param_4
)
{
	.reg .pred 	%p<4>;
	.reg .b16 	%rs<3>;
	.reg .b32 	%r<12>;
	.reg .b64 	%rd<15>;

	ld.param.u64 	%rd4, [_Z5helloPcS_Piii_param_0];
	ld.param.u64 	%rd5, [_Z5helloPcS_Piii_param_1];
	ld.param.u64 	%rd6, [_Z5helloPcS_Piii_param_2];
	ld.param.u32 	%r6, [_Z5helloPcS_Piii_param_4];
	cvta.to.global.u64 	%rd1, %rd6;
	setp.lt.s32 	%p1, %r6, 1;
	@%p1 bra 	$L__BB0_7;
	mov.u32 	%r1, %tid.x;
	mul.lo.s32 	%r2, %r1, 20;
	add.s32 	%r3, %r6, -1;
	cvta.to.global.u64 	%rd2, %rd4;
	cvta.to.global.u64 	%rd3, %rd5;
	mov.b32 	%r5, 0;
	bra.uni 	$L__BB0_3;
$L__BB0_2:
	add.s32 	%r5, %r5, 1;
$L__BB0_3:
	add.s32 	%r8, %r5, %r2;
	cvt.u64.u32 	%rd7, %r8;
	add.s64 	%rd8, %rd2, %rd7;
	ld.global.u8 	%rs1, [%rd8];
	cvt.u64.u32 	%rd9, %r5;
	add.s64 	%rd10, %rd3, %rd9;
	ld.global.u8 	%rs2, [%rd10];
	setp.eq.s16 	%p2, %rs1, %rs2;
	@%p2 bra 	$L__BB0_5;
	mul.wide.u32 	%rd11, %r1, 4;
	add.s64 	%rd12, %rd1, %rd11;
	mov.b32 	%r9, 0;
	st.global.u32 	[%rd12], %r9;
	bra.uni 	$L__BB0_7;
$L__BB0_5:
	setp.ne.s32 	%p3, %r5, %r3;
	@%p3 bra 	$L__BB0_2;
	mul.wide.u32 	%rd13, %r1, 4;
	add.s64 	%rd14, %rd1, %rd13;
	mov.b32 	%r10, 1;
	st.global.u32 	[%rd14], %r10;
$L__BB0_7:
	ret;

}


// ===== COMPILED SASS (sm_100) =====

	.target	sm_100

	.elftype	@"ET_EXEC"


//--------------------- .note.nv.tkinfo           --------------------------
	.section	.note.nv.tkinfo,"",@"SHT_NOTE"
	.sectionflags	@"SHF_NOTE_NV_TKINFO"
	.tkinfo
        /*0018*/ 	.word	0x00000002
        /*0030*/ 	.string	""
        /*0030*/ 	.string	"ptxas"
        /*0030*/ 	.string	"Cuda compilation tools, release 13.0, V13.0.88"
        /*0030*/ 	.string	"Build cuda_13.0.r13.0/compiler.36424714_0"
        /*0030*/ 	.string	"-arch sm_100 -m 64 "



//--------------------- .note.nv.cuinfo           --------------------------
	.section	.note.nv.cuinfo,"",@"SHT_NOTE"
	.sectionflags	@"SHF_NOTE_NV_CUINFO"
        /*0018*/ 	.short	0x0002
        /*001a*/ 	.short	0x0064
        /*001c*/ 	.short	0x0082
	.zero		2


//--------------------- .nv.info                  --------------------------
	.section	.nv.info,"",@"SHT_CUDA_INFO"
	.align	4


	//----- nvinfo : EIATTR_REGCOUNT
	.align		4
        /*0000*/ 	.byte	0x04, 0x2f
        /*0002*/ 	.short	(.L_1 - .L_0)
	.align		4
.L_0:
        /*0004*/ 	.word	index@(_Z5helloPcS_Piii)
        /*0008*/ 	.word	0x0000000c


	//----- nvinfo : EIATTR_FRAME_SIZE
	.align		4
.L_1:
        /*000c*/ 	.byte	0x04, 0x11
        /*000e*/ 	.short	(.L_3 - .L_2)
	.align		4
.L_2:
        /*0010*/ 	.word	index@(_Z5helloPcS_Piii)
        /*0014*/ 	.word	0x00000000


	//----- nvinfo : EIATTR_MIN_STACK_SIZE
	.align		4
.L_3:
        /*0018*/ 	.byte	0x04, 0x12
        /*001a*/ 	.short	(.L_5 - .L_4)
	.align		4
.L_4:
        /*001c*/ 	.word	index@(_Z5helloPcS_Piii)
        /*0020*/ 	.word	0x00000000
.L_5:


//--------------------- .nv.compat                --------------------------
	.section	.nv.compat,"",@"SHT_CUDA_COMPAT_INFO"
	.align	4
        /*0000*/ 	.byte	0x02, 0x09, 0x00, 0x00, 0x02, 0x02, 0x01, 0x00, 0x02, 0x05, 0x05, 0x00, 0x03, 0x07, 0x01, 0x01
        /*0010*/ 	.byte	0x02, 0x03, 0x00, 0x00, 0x02, 0x06, 0x01, 0x00, 0x04, 0x0b, 0x08, 0x00, 0x09, 0x00, 0x00, 0x00
        /*0020*/ 	.byte	0x00, 0x00, 0x00, 0x00


//--------------------- .nv.info._Z5helloPcS_Piii --------------------------
	.section	.nv.info._Z5helloPcS_Piii,"",@"SHT_CUDA_INFO"
	.sectionflags	@""
	.align	4


	//----- nvinfo : EIATTR_CUDA_API_VERSION
	.align		4
        /*0000*/ 	.byte	0x04, 0x37
        /*0002*/ 	.short	(.L_7 - .L_6)
.L_6:
        /*0004*/ 	.word	0x00000082


	//----- nvinfo : EIATTR_KPARAM_INFO
	.align		4
.L_7:
        /*0008*/ 	.byte	0x04, 0x17
        /*000a*/ 	.short	(.L_9 - .L_8)
.L_8:
        /*000c*/ 	.word	0x00000000
        /*0010*/ 	.short	0x0004
        /*0012*/ 	.short	0x001c
        /*0014*/ 	.byte	0x00, 0xf0, 0x11, 0x00


	//----- nvinfo : EIATTR_KPARAM_INFO
	.align		4
.L_9:
        /*0018*/ 	.byte	0x04, 0x17
        /*001a*/ 	.short	(.L_11 - .L_10)
.L_10:
        /*001c*/ 	.word	0x00000000
        /*0020*/ 	.short	0x0003
        /*0022*/ 	.short	0x0018
        /*0024*/ 	.byte	0x00, 0xf0, 0x11, 0x00


	//----- nvinfo : EIATTR_KPARAM_INFO
	.align		4
.L_11:
        /*0028*/ 	.byte	0x04, 0x17
        /*002a*/ 	.short	(.L_13 - .L_12)
.L_12:
        /*002c*/ 	.word	0x00000000
        /*0030*/ 	.short	0x0002
        /*0032*/ 	.short	0x0010
        /*0034*/ 	.byte	0x00, 0xf5, 0x21, 0x00


	//----- nvinfo : EIATTR_KPARAM_INFO
	.align		4
.L_13:
        /*0038*/ 	.byte	0x04, 0x17
        /*003a*/ 	.short	(.L_15 - .L_14)
.L_14:
        /*003c*/ 	.word	0x00000000
        /*0040*/ 	.short	0x0001
        /*0042*/ 	.short	0x0008
        /*0044*/ 	.byte	0x00, 0xf5, 0x21, 0x00


	//----- nvinfo : EIATTR_KPARAM_INFO
	.align		4
.L_15:
        /*0048*/ 	.byte	0x04, 0x17
        /*004a*/ 	.short	(.L_17 - .L_16)
.L_16:
        /*004c*/ 	.word	0x00000000
        /*0050*/ 	.short	0x0000
        /*0052*/ 	.short	0x0000
        /*0054*/ 	.byte	0x00, 0xf5, 0x21, 0x00


	//----- nvinfo : EIATTR_SPARSE_MMA_MASK
	.align		4
.L_17:
        /*0058*/ 	.byte	0x03, 0x50
        /*005a*/ 	.short	0x0000


	//----- nvinfo : EIATTR_MAXREG_COUNT
	.align		4
        /*005c*/ 	.byte	0x03, 0x1b
        /*005e*/ 	.short	0x00ff


	//----- nvinfo : EIATTR_MERCURY_ISA_VERSION
	.align		4
        /*0060*/ 	.byte	0x03, 0x5f
        /*0062*/ 	.short	0x0101


	//----- nvinfo : EIATTR_VRC_CTA_INIT_COUNT
	.align		4
        /*0064*/ 	.byte	0x02, 0x4a
	.zero		1
	.zero		1


	//----- nvinfo : EIATTR_EXIT_INSTR_OFFSETS
	.align		4
        /*0068*/ 	.byte	0x04, 0x1c
        /*006a*/ 	.short	(.L_19 - .L_18)


	//   ....[0]....
.L_18:
        /*006c*/ 	.word	0x00000030


	//   ....[1]....
        /*0070*/ 	.word	0x00000250


	//   ....[2]....
        /*0074*/ 	.word	0x00000290


	//----- nvinfo : EIATTR_CRS_STACK_SIZE
	.align		4
.L_19:
        /*0078*/ 	.byte	0x04, 0x1e
        /*007a*/ 	.short	(.L_21 - .L_20)
.L_20:
        /*007c*/ 	.word	0x00000000


	//----- nvinfo : EIATTR_CBANK_PARAM_SIZE
	.align		4
.L_21:
        /*0080*/ 	.byte	0x03, 0x19
        /*0082*/ 	.short	0x0020


	//----- nvinfo : EIATTR_PARAM_CBANK
	.align		4
        /*0084*/ 	.byte	0x04, 0x0a
        /*0086*/ 	.short	(.L_23 - .L_22)
	.align		4
.L_22:
        /*0088*/ 	.word	index@(.nv.constant0._Z5helloPcS_Piii)
        /*008c*/ 	.short	0x0380
        /*008e*/ 	.short	0x0020


	//----- nvinfo : EIATTR_SW_WAR
	.align		4
.L_23:
        /*0090*/ 	.byte	0x04, 0x36
        /*0092*/ 	.short	(.L_25 - .L_24)
.L_24:
        /*0094*/ 	.word	0x00000008
.L_25:


//--------------------- .nv.callgraph             --------------------------
	.section	.nv.callgraph,"",@"SHT_CUDA_CALLGRAPH"
	.align	4
	.sectionentsize	8
	.align		4
        /*0000*/ 	.word	0x00000000
	.align		4
        /*0004*/ 	.word	0xffffffff
	.align		4
        /*0008*/ 	.word	0x00000000
	.align		4
        /*000c*/ 	.word	0xfffffffe
	.align		4
        /*0010*/ 	.word	0x00000000
	.align		4
        /*0014*/ 	.word	0xfffffffd
	.align		4
        /*0018*/ 	.word	0x00000000
	.align		4
        /*001c*/ 	.word	0xfffffffc


//--------------------- .text._Z5helloPcS_Piii    --------------------------
	.section	.text._Z5helloPcS_Piii,"ax",@progbits
	.align	128
        .global         _Z5helloPcS_Piii
        .type           _Z5helloPcS_Piii,@function
        .size           _Z5helloPcS_Piii,(.L_x_6 - _Z5helloPcS_Piii)
        .other          _Z5helloPcS_Piii,@"STO_CUDA_ENTRY STV_DEFAULT"
_Z5helloPcS_Piii:
.text._Z5helloPcS_Piii:
[----:B------:R-:W-:Y:S08]  /*0000*/  LDC R1, c[0x0][0x37c] ;  /* 0x0000df00ff017b82 */ /* 0x000ff00000000800 */
[----:B------:R-:W0:Y:S02]  /*0010*/  LDC R6, c[0x0][0x39c] ;  /* 0x0000e700ff067b82 */ /* 0x000e240000000800 */
[----:B0-----:R-:W-:-:S13]  /*0020*/  ISETP.GE.AND P0, PT, R6, 0x1, PT ;  /* 0x000000010600780c */ /* 0x001fda0003f06270 */
[----:B------:R-:W-:Y:S05]  /*0030*/  @!P0 EXIT ;  /* 0x000000000000894d */ /* 0x000fea0003800000 */
[----:B------:R-:W0:Y:S01]  /*0040*/  S2R R9, SR_TID.X ;  /* 0x0000000000097919 */ /* 0x000e220000002100 */
[----:B------:R-:W1:Y:S01]  /*0050*/  LDCU.64 UR6, c[0x0][0x380] ;  /* 0x00007000ff0677ac */ /* 0x000e620008000a00 */
[----:B------:R-:W2:Y:S01]  /*0060*/  LDC.64 R2, c[0x0][0x388] ;  /* 0x0000e200ff027b82 */ /* 0x000ea20000000a00 */
[----:B------:R-:W2:Y:S01]  /*0070*/  LDCU.64 UR4, c[0x0][0x358] ;  /* 0x00006b00ff0477ac */ /* 0x000ea20008000a00 */
[----:B------:R-:W3:Y:S01]  /*0080*/  LDCU.128 UR8, c[0x0][0x380] ;  /* 0x00007000ff0877ac */ /* 0x000ee20008000c00 */
[----:B--2---:R-:W2:Y:S01]  /*0090*/  LDG.E.U8 R3, desc[UR4][R2.64] ;  /* 0x0000000402037981 */ /* 0x004ea2000c1e1100 */
[----:B0-----:R-:W-:-:S05]  /*00a0*/  IMAD R0, R9, 0x14, RZ ;  /* 0x0000001409007824 */ /* 0x001fca00078e02ff */
[----:B-1----:R-:W-:-:S05]  /*00b0*/  IADD3 R4, P0, PT, R0, UR6, RZ ;  /* 0x0000000600047c10 */ /* 0x002fca000ff1e0ff */
[----:B------:R-:W-:-:S05]  /*00c0*/  IMAD.X R5, RZ, RZ, UR7, P0 ;  /* 0x00000007ff057e24 */ /* 0x000fca00080e06ff */
[----:B------:R-:W2:Y:S01]  /*00d0*/  LDG.E.U8 R4, desc[UR4][R4.64] ;  /* 0x0000000404047981 */ /* 0x000ea2000c1e1100 */
[----:B------:R-:W-:Y:S01]  /*00e0*/  BSSY.RECONVERGENT B0, `(.L_x_0) ;  /* 0x0000011000007945 */ /* 0x000fe20003800200 */
[----:B--2---:R-:W-:-:S13]  /*00f0*/  ISETP.NE.AND P0, PT, R4, R3, PT ;  /* 0x000000030400720c */ /* 0x004fda0003f05270 */
[----:B---3--:R-:W-:Y:S05]  /*0100*/  @P0 BRA `(.L_x_1) ;  /* 0x0000000000380947 */ /* 0x008fea0003800000 */
[----:B------:R-:W-:Y:S02]  /*0110*/  HFMA2 R7, -RZ, RZ, 0, 0 ;  /* 0x00000000ff077431 */ /* 0x000fe400000001ff */
[----:B------:R-:W-:-:S07]  /*0120*/  VIADD R6, R6, 0xffffffff ;  /* 0xffffffff06067836 */ /* 0x000fce0000000000 */
.L_x_3:
[----:B------:R-:W-:-:S13]  /*0130*/  ISETP.NE.AND P0, PT, R7, R6, PT ;  /* 0x000000060700720c */ /* 0x000fda0003f05270 */
[----:B------:R-:W-:Y:S05]  /*0140*/  @!P0 BRA `(.L_x_2) ;  /* 0x0000000000308947 */ /* 0x000fea0003800000 */
[----:B------:R-:W-:-:S04]  /*0150*/  VIADD R7, R7, 0x1 ;  /* 0x0000000107077836 */ /* 0x000fc80000000000 */
[----:B------:R-:W-:Y:S01]  /*0160*/  IMAD.IADD R2, R0, 0x1, R7 ;  /* 0x0000000100027824 */ /* 0x000fe200078e0207 */
[----:B------:R-:W-:-:S04]  /*0170*/  IADD3 R4, P1, PT, R7, UR10, RZ ;  /* 0x0000000a07047c10 */ /* 0x000fc8000ff3e0ff */
[----:B------:R-:W-:Y:S02]  /*0180*/  IADD3 R2, P0, PT, R2, UR8, RZ ;  /* 0x0000000802027c10 */ /* 0x000fe4000ff1e0ff */
[----:B------:R-:W-:-:S03]  /*0190*/  IADD3.X R5, PT, PT, RZ, UR11, RZ, P1, !PT ;  /* 0x0000000bff057c10 */ /* 0x000fc60008ffe4ff */
[----:B------:R-:W-:-:S03]  /*01a0*/  IMAD.X R3, RZ, RZ, UR9, P0 ;  /* 0x00000009ff037e24 */ /* 0x000fc600080e06ff */
[----:B------:R-:W2:Y:S04]  /*01b0*/  LDG.E.U8 R5, desc[UR4][R4.64] ;  /* 0x0000000404057981 */ /* 0x000ea8000c1e1100 */
[----:B------:R-:W2:Y:S02]  /*01c0*/  LDG.E.U8 R2, desc[UR4][R2.64] ;  /* 0x0000000402027981 */ /* 0x000ea4000c1e1100 */
[----:B--2---:R-:W-:-:S13]  /*01d0*/  ISETP.NE.AND P0, PT, R2, R5, PT ;  /* 0x000000050200720c */ /* 0x004fda0003f05270 */
[----:B------:R-:W-:Y:S05]  /*01e0*/  @!P0 BRA `(.L_x_3) ;  /* 0xfffffffc00d08947 */ /* 0x000fea000383ffff */
.L_x_1:
[----:B------:R-:W-:Y:S05]  /*01f0*/  BSYNC.RECONVERGENT B0 ;  /* 0x0000000000007941 */ /* 0x000fea0003800200 */
.L_x_0:
[----:B------:R-:W-:Y:S05]  /*0200*/  BRA `(.L_x_4) ;  /* 0x0000000000147947 */ /* 0x000fea0003800000 */
.L_x_2:
[----:B------:R-:W0:Y:S01]  /*0210*/  LDC.64 R2, c[0x0][0x390] ;  /* 0x0000e400ff027b82 */ /* 0x000e220000000a00 */
[----:B------:R-:W-:Y:S01]  /*0220*/  MOV R5, 0x1 ;  /* 0x0000000100057802 */ /* 0x000fe20000000f00 */
[----:B0-----:R-:W-:-:S05]  /*0230*/  IMAD.WIDE.U32 R2, R9, 0x4, R2 ;  /* 0x0000000409027825 */ /* 0x001fca00078e0002 */
[----:B------:R-:W-:Y:S01]  /*0240*/  STG.E desc[UR4][R2.64], R5 ;  /* 0x0000000502007986 */ /* 0x000fe2000c101904 */
[----:B------:R-:W-:Y:S05]  /*0250*/  EXIT ;  /* 0x000000000000794d */ /* 0x000fea0003800000 */
.L_x_4:
[----:B------:R-:W0:Y:S02]  /*0260*/  LDC.64 R2, c[0x0][0x390] ;  /* 0x0000e400ff027b82 */ /* 0x000e240000000a00 */
[----:B0-----:R-:W-:-:S05]  /*0270*/  IMAD.WIDE.U32 R2, R9, 0x4, R2 ;  /* 0x0000000409027825 */ /* 0x001fca00078e0002 */
[----:B------:R-:W-:Y:S01]  /*0280*/  STG.E desc[UR4][R2.64], RZ ;  /* 0x000000ff02007986 */ /* 0x000fe2000c101904 */
[----:B------:R-:W-:Y:S05]  /*0290*/  EXIT ;  /* 0x000000000000794d */ /* 0x000fea0003800000 */
.L_x_5:
[----:B------:R-:W-:-:S00]  /*02a0*/  BRA `(.L_x_5) ;  /* 0xfffffffc00fc7947 */ /* 0x000fc0000383ffff */
[----:B------:R-:W-:-:S00]  /*02b0*/  NOP ;  /* 0x0000000000007918 */ /* 0x000fc00000000000 */
        /* <DEDUP_REMOVED lines=12> */
.L_x_6:


//--------------------- .nv.shared.reserved.0     --------------------------
	.section	.nv.shared.reserved.0,"aw",@nobits
	.weak		__nv_reservedSMEM_offset_0_alias
	.size		__nv_reservedSMEM_offset_0_alias, 0, 64
	.other		__nv_reservedSMEM_offset_0_alias,@"STO_CUDA_RESERVED_SHARED STV_DEFAULT"
__nv_reservedSMEM_offset_0_alias:
	.zero		0
	.zero		64


//--------------------- .nv.constant0._Z5helloPcS_Piii --------------------------
	.section	.nv.constant0._Z5helloPcS_Piii,"a",@progbits
	.sectionflags	@""
	.align	4
.nv.constant0._Z5helloPcS_Piii:
	.zero		928


//--------------------- SYMBOLS --------------------------

	.type		.nv.reservedSmem.offset0,@object
	.size		.nv.reservedSmem.offset0,0x4
